//
// Generated by NVIDIA NVVM Compiler
//
// Compiler Build ID: CL-36424714
// Cuda compilation tools, release 13.0, V13.0.88
// Based on NVVM 20.0.0
//

.version 9.0
.target sm_100
.address_size 64

	// .globl	_Z12reduceSum_v2Pfi
.extern .shared .align 16 .b8 sdata[];

.visible .entry _Z12reduceSum_v2Pfi(
	.param .u64 .ptr .align 1 _Z12reduceSum_v2Pfi_param_0,
	.param .u32 _Z12reduceSum_v2Pfi_param_1
)
{
	.reg .pred 	%p<6>;
	.reg .b32 	%r<17>;
	.reg .b32 	%f<11>;
	.reg .b64 	%rd<9>;

	ld.param.u64 	%rd2, [_Z12reduceSum_v2Pfi_param_0];
	ld.param.u32 	%r8, [_Z12reduceSum_v2Pfi_param_1];
	cvta.to.global.u64 	%rd1, %rd2;
	mov.u32 	%r1, %tid.x;
	mov.u32 	%r2, %ctaid.x;
	mov.u32 	%r16, %ntid.x;
	mul.lo.s32 	%r9, %r16, %r2;
	shl.b32 	%r10, %r9, 1;
	add.s32 	%r4, %r10, %r1;
	setp.ge.s32 	%p1, %r4, %r8;
	mov.f32 	%f10, 0f00000000;
	@%p1 bra 	$L__BB0_2;
	mul.wide.s32 	%rd3, %r4, 4;
	add.s64 	%rd4, %rd1, %rd3;
	ld.global.f32 	%f4, [%rd4];
	add.s32 	%r11, %r4, %r16;
	mul.wide.u32 	%rd5, %r11, 4;
	add.s64 	%rd6, %rd1, %rd5;
	ld.global.f32 	%f5, [%rd6];
	add.f32 	%f10, %f4, %f5;
$L__BB0_2:
	shl.b32 	%r12, %r1, 2;
	mov.u32 	%r13, sdata;
	add.s32 	%r5, %r13, %r12;
	st.shared.f32 	[%r5], %f10;
	bar.sync 	0;
	setp.lt.u32 	%p2, %r16, 2;
	@%p2 bra 	$L__BB0_6;
$L__BB0_3:
	shr.u32 	%r7, %r16, 1;
	setp.ge.u32 	%p3, %r1, %r7;
	@%p3 bra 	$L__BB0_5;
	shl.b32 	%r14, %r7, 2;
	add.s32 	%r15, %r5, %r14;
	ld.shared.f32 	%f6, [%r15];
	ld.shared.f32 	%f7, [%r5];
	add.f32 	%f8, %f6, %f7;
	st.shared.f32 	[%r5], %f8;
$L__BB0_5:
	bar.sync 	0;
	setp.gt.u32 	%p4, %r16, 3;
	mov.u32 	%r16, %r7;
	@%p4 bra 	$L__BB0_3;
$L__BB0_6:
	setp.ne.s32 	%p5, %r1, 0;
	@%p5 bra 	$L__BB0_8;
	ld.shared.f32 	%f9, [sdata];
	mul.wide.u32 	%rd7, %r2, 4;
	add.s64 	%rd8, %rd1, %rd7;
	st.global.f32 	[%rd8], %f9;
$L__BB0_8:
	ret;

}
	// .globl	_Z12reduceSum_v1Pfi
.visible .entry _Z12reduceSum_v1Pfi(
	.param .u64 .ptr .align 1 _Z12reduceSum_v1Pfi_param_0,
	.param .u32 _Z12reduceSum_v1Pfi_param_1
)
{
	.reg .pred 	%p<6>;
	.reg .b32 	%r<14>;
	.reg .b32 	%f<9>;
	.reg .b64 	%rd<7>;

	ld.param.u64 	%rd2, [_Z12reduceSum_v1Pfi_param_0];
	ld.param.u32 	%r8, [_Z12reduceSum_v1Pfi_param_1];
	cvta.to.global.u64 	%rd1, %rd2;
	mov.u32 	%r1, %tid.x;
	mov.u32 	%r2, %ctaid.x;
	mov.u32 	%r13, %ntid.x;
	mad.lo.s32 	%r4, %r2, %r13, %r1;
	setp.ge.s32 	%p1, %r4, %r8;
	mov.f32 	%f8, 0f00000000;
	@%p1 bra 	$L__BB1_2;
	mul.wide.s32 	%rd3, %r4, 4;
	add.s64 	%rd4, %rd1, %rd3;
	ld.global.f32 	%f8, [%rd4];
$L__BB1_2:
	shl.b32 	%r9, %r1, 2;
	mov.u32 	%r10, sdata;
	add.s32 	%r5, %r10, %r9;
	st.shared.f32 	[%r5], %f8;
	bar.sync 	0;
	setp.lt.u32 	%p2, %r13, 2;
	@%p2 bra 	$L__BB1_6;
$L__BB1_3:
	shr.u32 	%r7, %r13, 1;
	setp.ge.u32 	%p3, %r1, %r7;
	@%p3 bra 	$L__BB1_5;
	shl.b32 	%r11, %r7, 2;
	add.s32 	%r12, %r5, %r11;
	ld.shared.f32 	%f4, [%r12];
	ld.shared.f32 	%f5, [%r5];
	add.f32 	%f6, %f4, %f5;
	st.shared.f32 	[%r5], %f6;
$L__BB1_5:
	bar.sync 	0;
	setp.gt.u32 	%p4, %r13, 3;
	mov.u32 	%r13, %r7;
	@%p4 bra 	$L__BB1_3;
$L__BB1_6:
	setp.ne.s32 	%p5, %r1, 0;
	@%p5 bra 	$L__BB1_8;
	ld.shared.f32 	%f7, [sdata];
	mul.wide.u32 	%rd5, %r2, 4;
	add.s64 	%rd6, %rd1, %rd5;
	st.global.f32 	[%rd6], %f7;
$L__BB1_8:
	ret;

}


// ===== COMPILED SASS (sm_100) =====

	.target	sm_100

	.elftype	@"ET_EXEC"


//--------------------- .note.nv.tkinfo           --------------------------
	.section	.note.nv.tkinfo,"",@"SHT_NOTE"
	.sectionflags	@"SHF_NOTE_NV_TKINFO"
	.tkinfo
        /*0018*/ 	.word	0x00000002
        /*0030*/ 	.string	""
        /*0030*/ 	.string	"ptxas"
        /*0030*/ 	.string	"Cuda compilation tools, release 13.0, V13.0.88"
        /*0030*/ 	.string	"Build cuda_13.0.r13.0/compiler.36424714_0"
        /*0030*/ 	.string	"-arch sm_100 -m 64 "



//--------------------- .note.nv.cuinfo           --------------------------
	.section	.note.nv.cuinfo,"",@"SHT_NOTE"
	.sectionflags	@"SHF_NOTE_NV_CUINFO"
        /*0018*/ 	.short	0x0002
        /*001a*/ 	.short	0x0064
        /*001c*/ 	.short	0x0082
	.zero		2


//--------------------- .nv.info                  --------------------------
	.section	.nv.info,"",@"SHT_CUDA_INFO"
	.align	4


	//----- nvinfo : EIATTR_REGCOUNT
	.align		4
        /*0000*/ 	.byte	0x04, 0x2f
        /*0002*/ 	.short	(.L_1 - .L_0)
	.align		4
.L_0:
        /*0004*/ 	.word	index@(_Z12reduceSum_v2Pfi)
        /*0008*/ 	.word	0x0000000e


	//----- nvinfo : EIATTR_FRAME_SIZE
	.align		4
.L_1:
        /*000c*/ 	.byte	0x04, 0x11
        /*000e*/ 	.short	(.L_3 - .L_2)
	.align		4
.L_2:
        /*0010*/ 	.word	index@(_Z12reduceSum_v2Pfi)
        /*0014*/ 	.word	0x00000000


	//----- nvinfo : EIATTR_REGCOUNT
	.align		4
.L_3:
        /*0018*/ 	.byte	0x04, 0x2f
        /*001a*/ 	.short	(.L_5 - .L_4)
	.align		4
.L_4:
        /*001c*/ 	.word	index@(_Z12reduceSum_v1Pfi)
        /*0020*/ 	.word	0x0000000b


	//----- nvinfo : EIATTR_FRAME_SIZE
	.align		4
.L_5:
        /*0024*/ 	.byte	0x04, 0x11
        /*0026*/ 	.short	(.L_7 - .L_6)
	.align		4
.L_6:
        /*0028*/ 	.word	index@(_Z12reduceSum_v1Pfi)
        /*002c*/ 	.word	0x00000000


	//----- nvinfo : EIATTR_MIN_STACK_SIZE
	.align		4
.L_7:
        /*0030*/ 	.byte	0x04, 0x12
        /*0032*/ 	.short	(.L_9 - .L_8)
	.align		4
.L_8:
        /*0034*/ 	.word	index@(_Z12reduceSum_v1Pfi)
        /*0038*/ 	.word	0x00000000


	//----- nvinfo : EIATTR_MIN_STACK_SIZE
	.align		4
.L_9:
        /*003c*/ 	.byte	0x04, 0x12
        /*003e*/ 	.short	(.L_11 - .L_10)
	.align		4
.L_10:
        /*0040*/ 	.word	index@(_Z12reduceSum_v2Pfi)
        /*0044*/ 	.word	0x00000000
.L_11:


//--------------------- .nv.compat                --------------------------
	.section	.nv.compat,"",@"SHT_CUDA_COMPAT_INFO"
	.align	4
        /*0000*/ 	.byte	0x02, 0x09, 0x00, 0x00, 0x02, 0x02, 0x01, 0x00, 0x02, 0x05, 0x05, 0x00, 0x03, 0x07, 0x01, 0x01
        /*0010*/ 	.byte	0x02, 0x03, 0x00, 0x00, 0x02, 0x06, 0x01, 0x00, 0x04, 0x0b, 0x08, 0x00, 0x09, 0x00, 0x00, 0x00
        /*0020*/ 	.byte	0x00, 0x00, 0x00, 0x00


//--------------------- .nv.info._Z12reduceSum_v1Pfi --------------------------
	.section	.nv.info._Z12reduceSum_v1Pfi,"",@"SHT_CUDA_INFO"
	.sectionflags	@""
	.align	4


	//----- nvinfo : EIATTR_CUDA_API_VERSION
	.align		4
        /*0000*/ 	.byte	0x04, 0x37
        /*0002*/ 	.short	(.L_13 - .L_12)
.L_12:
        /*0004*/ 	.word	0x00000082


	//----- nvinfo : EIATTR_KPARAM_INFO
	.align		4
.L_13:
        /*0008*/ 	.byte	0x04, 0x17
        /*000a*/ 	.short	(.L_15 - .L_14)
.L_14:
        /*000c*/ 	.word	0x00000000
        /*0010*/ 	.short	0x0001
        /*0012*/ 	.short	0x0008
        /*0014*/ 	.byte	0x00, 0xf0, 0x11, 0x00


	//----- nvinfo : EIATTR_KPARAM_INFO
	.align		4
.L_15:
        /*0018*/ 	.byte	0x04, 0x17
        /*001a*/ 	.short	(.L_17 - .L_16)
.L_16:
        /*001c*/ 	.word	0x00000000
        /*0020*/ 	.short	0x0000
        /*0022*/ 	.short	0x0000
        /*0024*/ 	.byte	0x00, 0xf5, 0x21, 0x00


	//----- nvinfo : EIATTR_SPARSE_MMA_MASK
	.align		4
.L_17:
        /*0028*/ 	.byte	0x03, 0x50
        /*002a*/ 	.short	0x0000


	//----- nvinfo : EIATTR_MAXREG_COUNT
	.align		4
        /*002c*/ 	.byte	0x03, 0x1b
        /*002e*/ 	.short	0x00ff


	//----- nvinfo : EIATTR_NUM_BARRIERS
	.align		4
        /*0030*/ 	.byte	0x02, 0x4c
        /*0032*/ 	.byte	0x01
	.zero		1


	//----- nvinfo : EIATTR_MERCURY_ISA_VERSION
	.align		4
        /*0034*/ 	.byte	0x03, 0x5f
        /*0036*/ 	.short	0x0101


	//----- nvinfo : EIATTR_VRC_CTA_INIT_COUNT
	.align		4
        /*0038*/ 	.byte	0x02, 0x4a
	.zero		1
	.zero		1


	//----- nvinfo : EIATTR_EXIT_INSTR_OFFSETS
	.align		4
        /*003c*/ 	.byte	0x04, 0x1c
        /*003e*/ 	.short	(.L_19 - .L_18)


	//   ....[0]....
.L_18:
        /*0040*/ 	.word	0x00000210


	//   ....[1]....
        /*0044*/ 	.word	0x00000290


	//----- nvinfo : EIATTR_CBANK_PARAM_SIZE
	.align		4
.L_19:
        /*0048*/ 	.byte	0x03, 0x19
        /*004a*/ 	.short	0x000c


	//----- nvinfo : EIATTR_PARAM_CBANK
	.align		4
        /*004c*/ 	.byte	0x04, 0x0a
        /*004e*/ 	.short	(.L_21 - .L_20)
	.align		4
.L_20:
        /*0050*/ 	.word	index@(.nv.constant0._Z12reduceSum_v1Pfi)
        /*0054*/ 	.short	0x0380
        /*0056*/ 	.short	0x000c


	//----- nvinfo : EIATTR_SW_WAR
	.align		4
.L_21:
        /*0058*/ 	.byte	0x04, 0x36
        /*005a*/ 	.short	(.L_23 - .L_22)
.L_22:
        /*005c*/ 	.word	0x00000008
.L_23:


//--------------------- .nv.info._Z12reduceSum_v2Pfi --------------------------
	.section	.nv.info._Z12reduceSum_v2Pfi,"",@"SHT_CUDA_INFO"
	.sectionflags	@""
	.align	4


	//----- nvinfo : EIATTR_CUDA_API_VERSION
	.align		4
        /*0000*/ 	.byte	0x04, 0x37
        /*0002*/ 	.short	(.L_25 - .L_24)
.L_24:
        /*0004*/ 	.word	0x00000082


	//----- nvinfo : EIATTR_KPARAM_INFO
	.align		4
.L_25:
        /*0008*/ 	.byte	0x04, 0x17
        /*000a*/ 	.short	(.L_27 - .L_26)
.L_26:
        /*000c*/ 	.word	0x00000000
        /*0010*/ 	.short	0x0001
        /*0012*/ 	.short	0x0008
        /*0014*/ 	.byte	0x00, 0xf0, 0x11, 0x00


	//----- nvinfo : EIATTR_KPARAM_INFO
	.align		4
.L_27:
        /*0018*/ 	.byte	0x04, 0x17
        /*001a*/ 	.short	(.L_29 - .L_28)
.L_28:
        /*001c*/ 	.word	0x00000000
        /*0020*/ 	.short	0x0000
        /*0022*/ 	.short	0x0000
        /*0024*/ 	.byte	0x00, 0xf5, 0x21, 0x00


	//----- nvinfo : EIATTR_SPARSE_MMA_MASK
	.align		4
.L_29:
        /*0028*/ 	.byte	0x03, 0x50
        /*002a*/ 	.short	0x0000


	//----- nvinfo : EIATTR_MAXREG_COUNT
	.align		4
        /*002c*/ 	.byte	0x03, 0x1b
        /*002e*/ 	.short	0x00ff


	//----- nvinfo : EIATTR_NUM_BARRIERS
	.align		4
        /*0030*/ 	.byte	0x02, 0x4c
        /*0032*/ 	.byte	0x01
	.zero		1


	//----- nvinfo : EIATTR_MERCURY_ISA_VERSION
	.align		4
        /*0034*/ 	.byte	0x03, 0x5f
        /*0036*/ 	.short	0x0101


	//----- nvinfo : EIATTR_VRC_CTA_INIT_COUNT
	.align		4
        /*0038*/ 	.byte	0x02, 0x4a
	.zero		1
	.zero		1


	//----- nvinfo : EIATTR_EXIT_INSTR_OFFSETS
	.align		4
        /*003c*/ 	.byte	0x04, 0x1c
        /*003e*/ 	.short	(.L_31 - .L_30)


	//   ....[0]....
.L_30:
        /*0040*/ 	.word	0x00000260


	//   ....[1]....
        /*0044*/ 	.word	0x000002e0


	//----- nvinfo : EIATTR_CBANK_PARAM_SIZE
	.align		4
.L_31:
        /*0048*/ 	.byte	0x03, 0x19
        /*004a*/ 	.short	0x000c


	//----- nvinfo : EIATTR_PARAM_CBANK
	.align		4
        /*004c*/ 	.byte	0x04, 0x0a
        /*004e*/ 	.short	(.L_33 - .L_32)
	.align		4
.L_32:
        /*0050*/ 	.word	index@(.nv.constant0._Z12reduceSum_v2Pfi)
        /*0054*/ 	.short	0x0380
        /*0056*/ 	.short	0x000c


	//----- nvinfo : EIATTR_SW_WAR
	.align		4
.L_33:
        /*0058*/ 	.byte	0x04, 0x36
        /*005a*/ 	.short	(.L_35 - .L_34)
.L_34:
        /*005c*/ 	.word	0x00000008
.L_35:


//--------------------- .nv.callgraph             --------------------------
	.section	.nv.callgraph,"",@"SHT_CUDA_CALLGRAPH"
	.align	4
	.sectionentsize	8
	.align		4
        /*0000*/ 	.word	0x00000000
	.align		4
        /*0004*/ 	.word	0xffffffff
	.align		4
        /*0008*/ 	.word	0x00000000
	.align		4
        /*000c*/ 	.word	0xfffffffe
	.align		4
        /*0010*/ 	.word	0x00000000
	.align		4
        /*0014*/ 	.word	0xfffffffd
	.align		4
        /*0018*/ 	.word	0x00000000
	.align		4
        /*001c*/ 	.word	0xfffffffc


//--------------------- .text._Z12reduceSum_v1Pfi --------------------------
	.section	.text._Z12reduceSum_v1Pfi,"ax",@progbits
	.align	128
        .global         _Z12reduceSum_v1Pfi
        .type           _Z12reduceSum_v1Pfi,@function
        .size           _Z12reduceSum_v1Pfi,(.L_x_6 - _Z12reduceSum_v1Pfi)
        .other          _Z12reduceSum_v1Pfi,@"STO_CUDA_ENTRY STV_DEFAULT"
_Z12reduceSum_v1Pfi:
.text._Z12reduceSum_v1Pfi:
[----:B------:R-:W-:Y:S01]  /*0000*/  LDC R1, c[0x0][0x37c] ;  /* 0x0000df00ff017b82 */ /* 0x000fe20000000800 */
[----:B------:R-:W0:Y:S01]  /*0010*/  S2R R6, SR_TID.X ;  /* 0x0000000000067919 */ /* 0x000e220000002100 */
[----:B------:R-:W0:Y:S01]  /*0020*/  LDCU UR8, c[0x0][0x360] ;  /* 0x00006c00ff0877ac */ /* 0x000e220008000800 */
[----:B------:R-:W-:Y:S01]  /*0030*/  IMAD.MOV.U32 R4, RZ, RZ, RZ ;  /* 0x000000ffff047224 */ /* 0x000fe200078e00ff */
[----:B------:R-:W0:Y:S01]  /*0040*/  S2R R7, SR_CTAID.X ;  /* 0x0000000000077919 */ /* 0x000e220000002500 */
[----:B------:R-:W1:Y:S01]  /*0050*/  LDCU UR4, c[0x0][0x388] ;  /* 0x00007100ff0477ac */ /* 0x000e620008000800 */
[----:B------:R-:W2:Y:S01]  /*0060*/  LDCU.64 UR6, c[0x0][0x358] ;  /* 0x00006b00ff0677ac */ /* 0x000ea20008000a00 */
[----:B0-----:R-:W-:-:S05]  /*0070*/  IMAD R5, R7, UR8, R6 ;  /* 0x0000000807057c24 */ /* 0x001fca000f8e0206 */
[----:B-1----:R-:W-:-:S13]  /*0080*/  ISETP.GE.AND P0, PT, R5, UR4, PT ;  /* 0x0000000405007c0c */ /* 0x002fda000bf06270 */
[----:B------:R-:W0:Y:S02]  /*0090*/  @!P0 LDC.64 R2, c[0x0][0x380] ;  /* 0x0000e000ff028b82 */ /* 0x000e240000000a00 */
[----:B0-----:R-:W-:-:S05]  /*00a0*/  @!P0 IMAD.WIDE R2, R5, 0x4, R2 ;  /* 0x0000000405028825 */ /* 0x001fca00078e0202 */
[----:B--2---:R-:W2:Y:S01]  /*00b0*/  @!P0 LDG.E R4, desc[UR6][R2.64] ;  /* 0x0000000602048981 */ /* 0x004ea2000c1e1900 */
[----:B------:R-:W0:Y:S01]  /*00c0*/  S2UR UR5, SR_CgaCtaId ;  /* 0x00000000000579c3 */ /* 0x000e220000008800 */
[----:B------:R-:W-:Y:S01]  /*00d0*/  IMAD.U32 R0, RZ, RZ, UR8 ;  /* 0x00000008ff007e24 */ /* 0x000fe2000f8e00ff */
[----:B------:R-:W-:Y:S01]  /*00e0*/  UMOV UR4, 0x400 ;  /* 0x0000040000047882 */ /* 0x000fe20000000000 */
[----:B------:R-:W-:-:S03]  /*00f0*/  ISETP.NE.AND P0, PT, R6, RZ, PT ;  /* 0x000000ff0600720c */ /* 0x000fc60003f05270 */
[----:B------:R-:W-:Y:S01]  /*0100*/  ISETP.GE.U32.AND P1, PT, R0, 0x2, PT ;  /* 0x000000020000780c */ /* 0x000fe20003f26070 */
[----:B0-----:R-:W-:-:S06]  /*0110*/  ULEA UR4, UR5, UR4, 0x18 ;  /* 0x0000000405047291 */ /* 0x001fcc000f8ec0ff */
[----:B------:R-:W-:-:S05]  /*0120*/  LEA R5, R6, UR4, 0x2 ;  /* 0x0000000406057c11 */ /* 0x000fca000f8e10ff */
[----:B--2---:R0:W-:Y:S01]  /*0130*/  STS [R5], R4 ;  /* 0x0000000405007388 */ /* 0x0041e20000000800 */
[----:B------:R-:W-:Y:S06]  /*0140*/  BAR.SYNC.DEFER_BLOCKING 0x0 ;  /* 0x0000000000007b1d */ /* 0x000fec0000010000 */
[----:B------:R-:W-:Y:S05]  /*0150*/  @!P1 BRA `(.L_x_0) ;  /* 0x00000000002c9947 */ /* 0x000fea0003800000 */
.L_x_1:
[----:B------:R-:W-:-:S04]  /*0160*/  SHF.R.U32.HI R8, RZ, 0x1, R0 ;  /* 0x00000001ff087819 */ /* 0x000fc80000011600 */
[----:B------:R-:W-:-:S13]  /*0170*/  ISETP.GE.U32.AND P1, PT, R6, R8, PT ;  /* 0x000000080600720c */ /* 0x000fda0003f26070 */
[----:B------:R-:W-:Y:S01]  /*0180*/  @!P1 LEA R2, R8, R5, 0x2 ;  /* 0x0000000508029211 */ /* 0x000fe200078e10ff */
[----:B------:R-:W-:Y:S05]  /*0190*/  @!P1 LDS R3, [R5] ;  /* 0x0000000005039984 */ /* 0x000fea0000000800 */
[----:B------:R-:W0:Y:S02]  /*01a0*/  @!P1 LDS R2, [R2] ;  /* 0x0000000002029984 */ /* 0x000e240000000800 */
[----:B0-----:R-:W-:-:S05]  /*01b0*/  @!P1 FADD R4, R2, R3 ;  /* 0x0000000302049221 */ /* 0x001fca0000000000 */
[----:B------:R1:W-:Y:S01]  /*01c0*/  @!P1 STS [R5], R4 ;  /* 0x0000000405009388 */ /* 0x0003e20000000800 */
[----:B------:R-:W-:Y:S01]  /*01d0*/  BAR.SYNC.DEFER_BLOCKING 0x0 ;  /* 0x0000000000007b1d */ /* 0x000fe20000010000 */
[----:B------:R-:W-:Y:S01]  /*01e0*/  ISETP.GT.U32.AND P1, PT, R0, 0x3, PT ;  /* 0x000000030000780c */ /* 0x000fe20003f24070 */
[----:B------:R-:W-:-:S12]  /*01f0*/  IMAD.MOV.U32 R0, RZ, RZ, R8 ;  /* 0x000000ffff007224 */ /* 0x000fd800078e0008 */
[----:B-1----:R-:W-:Y:S05]  /*0200*/  @P1 BRA `(.L_x_1) ;  /* 0xfffffffc00d41947 */ /* 0x002fea000383ffff */
.L_x_0:
[----:B------:R-:W-:Y:S05]  /*0210*/  @P0 EXIT ;  /* 0x000000000000094d */ /* 0x000fea0003800000 */
[----:B------:R-:W1:Y:S01]  /*0220*/  S2UR UR5, SR_CgaCtaId ;  /* 0x00000000000579c3 */ /* 0x000e620000008800 */
[----:B------:R-:W-:-:S07]  /*0230*/  UMOV UR4, 0x400 ;  /* 0x0000040000047882 */ /* 0x000fce0000000000 */
[----:B------:R-:W2:Y:S01]  /*0240*/  LDC.64 R2, c[0x0][0x380] ;  /* 0x0000e000ff027b82 */ /* 0x000ea20000000a00 */
[----:B-1----:R-:W-:Y:S01]  /*0250*/  ULEA UR4, UR5, UR4, 0x18 ;  /* 0x0000000405047291 */ /* 0x002fe2000f8ec0ff */
[----:B--2---:R-:W-:-:S08]  /*0260*/  IMAD.WIDE.U32 R2, R7, 0x4, R2 ;  /* 0x0000000407027825 */ /* 0x004fd000078e0002 */
[----:B0-----:R-:W0:Y:S04]  /*0270*/  LDS R5, [UR4] ;  /* 0x00000004ff057984 */ /* 0x001e280008000800 */
[----:B0-----:R-:W-:Y:S01]  /*0280*/  STG.E desc[UR6][R2.64], R5 ;  /* 0x0000000502007986 */ /* 0x001fe2000c101906 */
[----:B------:R-:W-:Y:S05]  /*0290*/  EXIT ;  /* 0x000000000000794d */ /* 0x000fea0003800000 */
.L_x_2:
[----:B------:R-:W-:-:S00]  /*02a0*/  BRA `(.L_x_2) ;  /* 0xfffffffc00fc7947 */ /* 0x000fc0000383ffff */
[----:B------:R-:W-:-:S00]  /*02b0*/  NOP ;  /* 0x0000000000007918 */ /* 0x000fc00000000000 */
        /* <DEDUP_REMOVED lines=12> */
.L_x_6:


//--------------------- .text._Z12reduceSum_v2Pfi --------------------------
	.section	.text._Z12reduceSum_v2Pfi,"ax",@progbits
	.align	128
        .global         _Z12reduceSum_v2Pfi
        .type           _Z12reduceSum_v2Pfi,@function
        .size           _Z12reduceSum_v2Pfi,(.L_x_7 - _Z12reduceSum_v2Pfi)
        .other          _Z12reduceSum_v2Pfi,@"STO_CUDA_ENTRY STV_DEFAULT"
_Z12reduceSum_v2Pfi:
.text._Z12reduceSum_v2Pfi:
[----:B------:R-:W-:Y:S01]  /*0000*/  LDC R1, c[0x0][0x37c] ;  /* 0x0000df00ff017b82 */ /* 0x000fe20000000800 */
[----:B------:R-:W0:Y:S01]  /*0010*/  S2R R11, SR_CTAID.X ;  /* 0x00000000000b7919 */ /* 0x000e220000002500 */
[----:B------:R-:W0:Y:S01]  /*0020*/  LDCU UR4, c[0x0][0x360] ;  /* 0x00006c00ff0477ac */ /* 0x000e220008000800 */
[----:B------:R-:W1:Y:S01]  /*0030*/  S2R R9, SR_TID.X ;  /* 0x0000000000097919 */ /* 0x000e620000002100 */
[----:B------:R-:W2:Y:S01]  /*0040*/  LDCU UR5, c[0x0][0x388] ;  /* 0x00007100ff0577ac */ /* 0x000ea20008000800 */
[----:B------:R-:W3:Y:S01]  /*0050*/  LDCU.64 UR6, c[0x0][0x358] ;  /* 0x00006b00ff0677ac */ /* 0x000ee20008000a00 */
[----:B0-----:R-:W-:-:S04]  /*0060*/  IMAD R0, R11, UR4, RZ ;  /* 0x000000040b007c24 */ /* 0x001fc8000f8e02ff */
[----:B-1----:R-:W-:Y:S02]  /*0070*/  IMAD R3, R0, 0x2, R9 ;  /* 0x0000000200037824 */ /* 0x002fe400078e0209 */
[----:B------:R-:W-:-:S03]  /*0080*/  IMAD.U32 R0, RZ, RZ, UR4 ;  /* 0x00000004ff007e24 */ /* 0x000fc6000f8e00ff */
[----:B--2---:R-:W-:-:S13]  /*0090*/  ISETP.GE.AND P1, PT, R3, UR5, PT ;  /* 0x0000000503007c0c */ /* 0x004fda000bf26270 */
[----:B------:R-:W0:Y:S01]  /*00a0*/  @!P1 LDC.64 R4, c[0x0][0x380] ;  /* 0x0000e000ff049b82 */ /* 0x000e220000000a00 */
[C---:B------:R-:W-:Y:S01]  /*00b0*/  @!P1 IADD3 R7, PT, PT, R3.reuse, R0, RZ ;  /* 0x0000000003079210 */ /* 0x040fe20007ffe0ff */
[----:B0-----:R-:W-:-:S04]  /*00c0*/  @!P1 IMAD.WIDE R2, R3, 0x4, R4 ;  /* 0x0000000403029825 */ /* 0x001fc800078e0204 */
[----:B------:R-:W-:Y:S02]  /*00d0*/  @!P1 IMAD.WIDE.U32 R4, R7, 0x4, R4 ;  /* 0x0000000407049825 */ /* 0x000fe400078e0004 */
[----:B---3--:R-:W2:Y:S04]  /*00e0*/  @!P1 LDG.E R2, desc[UR6][R2.64] ;  /* 0x0000000602029981 */ /* 0x008ea8000c1e1900 */
[----:B------:R-:W2:Y:S01]  /*00f0*/  @!P1 LDG.E R5, desc[UR6][R4.64] ;  /* 0x0000000604059981 */ /* 0x000ea2000c1e1900 */
[----:B------:R-:W0:Y:S01]  /*0100*/  S2UR UR5, SR_CgaCtaId ;  /* 0x00000000000579c3 */ /* 0x000e220000008800 */
[----:B------:R-:W-:Y:S01]  /*0110*/  UMOV UR4, 0x400 ;  /* 0x0000040000047882 */ /* 0x000fe20000000000 */
[----:B------:R-:W-:Y:S01]  /*0120*/  ISETP.GE.U32.AND P0, PT, R0, 0x2, PT ;  /* 0x000000020000780c */ /* 0x000fe20003f06070 */
[----:B------:R-:W-:Y:S01]  /*0130*/  IMAD.MOV.U32 R6, RZ, RZ, RZ ;  /* 0x000000ffff067224 */ /* 0x000fe200078e00ff */
[----:B0-----:R-:W-:-:S06]  /*0140*/  ULEA UR4, UR5, UR4, 0x18 ;  /* 0x0000000405047291 */ /* 0x001fcc000f8ec0ff */
[C---:B------:R-:W-:Y:S01]  /*0150*/  LEA R7, R9.reuse, UR4, 0x2 ;  /* 0x0000000409077c11 */ /* 0x040fe2000f8e10ff */
[----:B--2---:R-:W-:Y:S01]  /*0160*/  @!P1 FADD R6, R2, R5 ;  /* 0x0000000502069221 */ /* 0x004fe20000000000 */
[----:B------:R-:W-:-:S04]  /*0170*/  ISETP.NE.AND P1, PT, R9, RZ, PT ;  /* 0x000000ff0900720c */ /* 0x000fc80003f25270 */
[----:B------:R0:W-:Y:S01]  /*0180*/  STS [R7], R6 ;  /* 0x0000000607007388 */ /* 0x0001e20000000800 */
[----:B------:R-:W-:Y:S06]  /*0190*/  BAR.SYNC.DEFER_BLOCKING 0x0 ;  /* 0x0000000000007b1d */ /* 0x000fec0000010000 */
[----:B------:R-:W-:Y:S05]  /*01a0*/  @!P0 BRA `(.L_x_3) ;  /* 0x00000000002c8947 */ /* 0x000fea0003800000 */
.L_x_4:
[----:B0-----:R-:W-:-:S04]  /*01b0*/  SHF.R.U32.HI R6, RZ, 0x1, R0 ;  /* 0x00000001ff067819 */ /* 0x001fc80000011600 */
[----:B------:R-:W-:-:S13]  /*01c0*/  ISETP.GE.U32.AND P0, PT, R9, R6, PT ;  /* 0x000000060900720c */ /* 0x000fda0003f06070 */
[----:B------:R-:W-:Y:S01]  /*01d0*/  @!P0 LEA R2, R6, R7, 0x2 ;  /* 0x0000000706028211 */ /* 0x000fe200078e10ff */
[----:B------:R-:W-:Y:S05]  /*01e0*/  @!P0 LDS R3, [R7] ;  /* 0x0000000007038984 */ /* 0x000fea0000000800 */
[----:B------:R-:W0:Y:S02]  /*01f0*/  @!P0 LDS R2, [R2] ;  /* 0x0000000002028984 */ /* 0x000e240000000800 */
[----:B0-----:R-:W-:-:S05]  /*0200*/  @!P0 FADD R4, R2, R3 ;  /* 0x0000000302048221 */ /* 0x001fca0000000000 */
[----:B------:R1:W-:Y:S01]  /*0210*/  @!P0 STS [R7], R4 ;  /* 0x0000000407008388 */ /* 0x0003e20000000800 */
[----:B------:R-:W-:Y:S01]  /*0220*/  BAR.SYNC.DEFER_BLOCKING 0x0 ;  /* 0x0000000000007b1d */ /* 0x000fe20000010000 */
[----:B------:R-:W-:Y:S02]  /*0230*/  ISETP.GT.U32.AND P0, PT, R0, 0x3, PT ;  /* 0x000000030000780c */ /* 0x000fe40003f04070 */
[----:B------:R-:W-:-:S11]  /*0240*/  MOV R0, R6 ;  /* 0x0000000600007202 */ /* 0x000fd60000000f00 */
[----:B-1----:R-:W-:Y:S05]  /*0250*/  @P0 BRA `(.L_x_4) ;  /* 0xfffffffc00d40947 */ /* 0x002fea000383ffff */
.L_x_3:
[----:B------:R-:W-:Y:S05]  /*0260*/  @P1 EXIT ;  /* 0x000000000000194d */ /* 0x000fea0003800000 */
[----:B------:R-:W1:Y:S01]  /*0270*/  S2UR UR5, SR_CgaCtaId ;  /* 0x00000000000579c3 */ /* 0x000e620000008800 */
[----:B------:R-:W-:-:S07]  /*0280*/  UMOV UR4, 0x400 ;  /* 0x0000040000047882 */ /* 0x000fce0000000000 */
[----:B------:R-:W2:Y:S01]  /*0290*/  LDC.64 R2, c[0x0][0x380] ;  /* 0x0000e000ff027b82 */ /* 0x000ea20000000a00 */
[----:B-1----:R-:W-:Y:S01]  /*02a0*/  ULEA UR4, UR5, UR4, 0x18 ;  /* 0x0000000405047291 */ /* 0x002fe2000f8ec0ff */
[----:B--2---:R-:W-:-:S08]  /*02b0*/  IMAD.WIDE.U32 R2, R11, 0x4, R2 ;  /* 0x000000040b027825 */ /* 0x004fd000078e0002 */
[----:B------:R-:W1:Y:S04]  /*02c0*/  LDS R5, [UR4] ;  /* 0x00000004ff057984 */ /* 0x000e680008000800 */
[----:B-1----:R-:W-:Y:S01]  /*02d0*/  STG.E desc[UR6][R2.64], R5 ;  /* 0x0000000502007986 */ /* 0x002fe2000c101906 */
[----:B------:R-:W-:Y:S05]  /*02e0*/  EXIT ;  /* 0x000000000000794d */ /* 0x000fea0003800000 */
.L_x_5:
        /* <DEDUP_REMOVED lines=9> */
.L_x_7:


//--------------------- .nv.shared._Z12reduceSum_v1Pfi --------------------------
	.section	.nv.shared._Z12reduceSum_v1Pfi,"aw",@nobits
	.sectionflags	@""
	.align	16
	.zero		1024


//--------------------- .nv.shared.reserved.0     --------------------------
	.section	.nv.shared.reserved.0,"aw",@nobits
	.weak		__nv_reservedSMEM_offset_0_alias
	.size		__nv_reservedSMEM_offset_0_alias, 0, 64
	.other		__nv_reservedSMEM_offset_0_alias,@"STO_CUDA_RESERVED_SHARED STV_DEFAULT"
__nv_reservedSMEM_offset_0_alias:
	.zero		0
	.zero		64


//--------------------- .nv.shared._Z12reduceSum_v2Pfi --------------------------
	.section	.nv.shared._Z12reduceSum_v2Pfi,"aw",@nobits
	.sectionflags	@""
	.align	16
	.zero		1024


//--------------------- .nv.constant0._Z12reduceSum_v1Pfi --------------------------
	.section	.nv.constant0._Z12reduceSum_v1Pfi,"a",@progbits
	.sectionflags	@""
	.align	4
.nv.constant0._Z12reduceSum_v1Pfi:
	.zero		908


//--------------------- .nv.constant0._Z12reduceSum_v2Pfi --------------------------
	.section	.nv.constant0._Z12reduceSum_v2Pfi,"a",@progbits
	.sectionflags	@""
	.align	4
.nv.constant0._Z12reduceSum_v2Pfi:
	.zero		908


//--------------------- SYMBOLS --------------------------

	.type		.nv.reservedSmem.offset0,@object
	.size		.nv.reservedSmem.offset0,0x4
	.type		.nv.reservedSmem.cap,@object
	.size		.nv.reservedSmem.cap,0x4
